//
// Generated by NVIDIA NVVM Compiler
//
// Compiler Build ID: CL-36424714
// Cuda compilation tools, release 13.0, V13.0.88
// Based on NVVM 20.0.0
//

.version 9.0
.target sm_100
.address_size 64

	// .globl	_Z14sumArraysOnGPUPfS_S_i

.visible .entry _Z14sumArraysOnGPUPfS_S_i(
	.param .u64 .ptr .align 1 _Z14sumArraysOnGPUPfS_S_i_param_0,
	.param .u64 .ptr .align 1 _Z14sumArraysOnGPUPfS_S_i_param_1,
	.param .u64 .ptr .align 1 _Z14sumArraysOnGPUPfS_S_i_param_2,
	.param .u32 _Z14sumArraysOnGPUPfS_S_i_param_3
)
{
	.reg .pred 	%p<2>;
	.reg .b32 	%r<6>;
	.reg .b32 	%f<4>;
	.reg .b64 	%rd<11>;

	ld.param.u64 	%rd1, [_Z14sumArraysOnGPUPfS_S_i_param_0];
	ld.param.u64 	%rd2, [_Z14sumArraysOnGPUPfS_S_i_param_1];
	ld.param.u64 	%rd3, [_Z14sumArraysOnGPUPfS_S_i_param_2];
	ld.param.u32 	%r2, [_Z14sumArraysOnGPUPfS_S_i_param_3];
	mov.u32 	%r3, %ntid.x;
	mov.u32 	%r4, %ctaid.x;
	mov.u32 	%r5, %tid.x;
	mad.lo.s32 	%r1, %r3, %r4, %r5;
	setp.ge.s32 	%p1, %r1, %r2;
	@%p1 bra 	$L__BB0_2;
	cvta.to.global.u64 	%rd4, %rd1;
	cvta.to.global.u64 	%rd5, %rd2;
	cvta.to.global.u64 	%rd6, %rd3;
	mul.wide.s32 	%rd7, %r1, 4;
	add.s64 	%rd8, %rd4, %rd7;
	ld.global.f32 	%f1, [%rd8];
	add.s64 	%rd9, %rd5, %rd7;
	ld.global.f32 	%f2, [%rd9];
	add.f32 	%f3, %f1, %f2;
	add.s64 	%rd10, %rd6, %rd7;
	st.global.f32 	[%rd10], %f3;
$L__BB0_2:
	ret;

}


// ===== COMPILED SASS (sm_100) =====

	.target	sm_100

	.elftype	@"ET_EXEC"


//--------------------- .note.nv.tkinfo           --------------------------
	.section	.note.nv.tkinfo,"",@"SHT_NOTE"
	.sectionflags	@"SHF_NOTE_NV_TKINFO"
	.tkinfo
        /*0018*/ 	.word	0x00000002
        /*0030*/ 	.string	""
        /*0030*/ 	.string	"ptxas"
        /*0030*/ 	.string	"Cuda compilation tools, release 13.0, V13.0.88"
        /*0030*/ 	.string	"Build cuda_13.0.r13.0/compiler.36424714_0"
        /*0030*/ 	.string	"-arch sm_100 -m 64 "



//--------------------- .note.nv.cuinfo           --------------------------
	.section	.note.nv.cuinfo,"",@"SHT_NOTE"
	.sectionflags	@"SHF_NOTE_NV_CUINFO"
        /*0018*/ 	.short	0x0002
        /*001a*/ 	.short	0x0064
        /*001c*/ 	.short	0x0082
	.zero		2


//--------------------- .nv.info                  --------------------------
	.section	.nv.info,"",@"SHT_CUDA_INFO"
	.align	4


	//----- nvinfo : EIATTR_REGCOUNT
	.align		4
        /*0000*/ 	.byte	0x04, 0x2f
        /*0002*/ 	.short	(.L_1 - .L_0)
	.align		4
.L_0:
        /*0004*/ 	.word	index@(_Z14sumArraysOnGPUPfS_S_i)
        /*0008*/ 	.word	0x0000000c


	//----- nvinfo : EIATTR_FRAME_SIZE
	.align		4
.L_1:
        /*000c*/ 	.byte	0x04, 0x11
        /*000e*/ 	.short	(.L_3 - .L_2)
	.align		4
.L_2:
        /*0010*/ 	.word	index@(_Z14sumArraysOnGPUPfS_S_i)
        /*0014*/ 	.word	0x00000000


	//----- nvinfo : EIATTR_MIN_STACK_SIZE
	.align		4
.L_3:
        /*0018*/ 	.byte	0x04, 0x12
        /*001a*/ 	.short	(.L_5 - .L_4)
	.align		4
.L_4:
        /*001c*/ 	.word	index@(_Z14sumArraysOnGPUPfS_S_i)
        /*0020*/ 	.word	0x00000000
.L_5:


//--------------------- .nv.compat                --------------------------
	.section	.nv.compat,"",@"SHT_CUDA_COMPAT_INFO"
	.align	4
        /*0000*/ 	.byte	0x02, 0x09, 0x00, 0x00, 0x02, 0x02, 0x01, 0x00, 0x02, 0x05, 0x05, 0x00, 0x03, 0x07, 0x01, 0x01
        /*0010*/ 	.byte	0x02, 0x03, 0x00, 0x00, 0x02, 0x06, 0x01, 0x00, 0x04, 0x0b, 0x08, 0x00, 0x09, 0x00, 0x00, 0x00
        /*0020*/ 	.byte	0x00, 0x00, 0x00, 0x00


//--------------------- .nv.info._Z14sumArraysOnGPUPfS_S_i --------------------------
	.section	.nv.info._Z14sumArraysOnGPUPfS_S_i,"",@"SHT_CUDA_INFO"
	.sectionflags	@""
	.align	4


	//----- nvinfo : EIATTR_CUDA_API_VERSION
	.align		4
        /*0000*/ 	.byte	0x04, 0x37
        /*0002*/ 	.short	(.L_7 - .L_6)
.L_6:
        /*0004*/ 	.word	0x00000082


	//----- nvinfo : EIATTR_KPARAM_INFO
	.align		4
.L_7:
        /*0008*/ 	.byte	0x04, 0x17
        /*000a*/ 	.short	(.L_9 - .L_8)
.L_8:
        /*000c*/ 	.word	0x00000000
        /*0010*/ 	.short	0x0003
        /*0012*/ 	.short	0x0018
        /*0014*/ 	.byte	0x00, 0xf0, 0x11, 0x00


	//----- nvinfo : EIATTR_KPARAM_INFO
	.align		4
.L_9:
        /*0018*/ 	.byte	0x04, 0x17
        /*001a*/ 	.short	(.L_11 - .L_10)
.L_10:
        /*001c*/ 	.word	0x00000000
        /*0020*/ 	.short	0x0002
        /*0022*/ 	.short	0x0010
        /*0024*/ 	.byte	0x00, 0xf5, 0x21, 0x00


	//----- nvinfo : EIATTR_KPARAM_INFO
	.align		4
.L_11:
        /*0028*/ 	.byte	0x04, 0x17
        /*002a*/ 	.short	(.L_13 - .L_12)
.L_12:
        /*002c*/ 	.word	0x00000000
        /*0030*/ 	.short	0x0001
        /*0032*/ 	.short	0x0008
        /*0034*/ 	.byte	0x00, 0xf5, 0x21, 0x00


	//----- nvinfo : EIATTR_KPARAM_INFO
	.align		4
.L_13:
        /*0038*/ 	.byte	0x04, 0x17
        /*003a*/ 	.short	(.L_15 - .L_14)
.L_14:
        /*003c*/ 	.word	0x00000000
        /*0040*/ 	.short	0x0000
        /*0042*/ 	.short	0x0000
        /*0044*/ 	.byte	0x00, 0xf5, 0x21, 0x00


	//----- nvinfo : EIATTR_SPARSE_MMA_MASK
	.align		4
.L_15:
        /*0048*/ 	.byte	0x03, 0x50
        /*004a*/ 	.short	0x0000


	//----- nvinfo : EIATTR_MAXREG_COUNT
	.align		4
        /*004c*/ 	.byte	0x03, 0x1b
        /*004e*/ 	.short	0x00ff


	//----- nvinfo : EIATTR_MERCURY_ISA_VERSION
	.align		4
        /*0050*/ 	.byte	0x03, 0x5f
        /*0052*/ 	.short	0x0101


	//----- nvinfo : EIATTR_VRC_CTA_INIT_COUNT
	.align		4
        /*0054*/ 	.byte	0x02, 0x4a
	.zero		1
	.zero		1


	//----- nvinfo : EIATTR_EXIT_INSTR_OFFSETS
	.align		4
        /*0058*/ 	.byte	0x04, 0x1c
        /*005a*/ 	.short	(.L_17 - .L_16)


	//   ....[0]....
.L_16:
        /*005c*/ 	.word	0x00000070


	//   ....[1]....
        /*0060*/ 	.word	0x00000130


	//----- nvinfo : EIATTR_CBANK_PARAM_SIZE
	.align		4
.L_17:
        /*0064*/ 	.byte	0x03, 0x19
        /*0066*/ 	.short	0x001c


	//----- nvinfo : EIATTR_PARAM_CBANK
	.align		4
        /*0068*/ 	.byte	0x04, 0x0a
        /*006a*/ 	.short	(.L_19 - .L_18)
	.align		4
.L_18:
        /*006c*/ 	.word	index@(.nv.constant0._Z14sumArraysOnGPUPfS_S_i)
        /*0070*/ 	.short	0x0380
        /*0072*/ 	.short	0x001c


	//----- nvinfo : EIATTR_SW_WAR
	.align		4
.L_19:
        /*0074*/ 	.byte	0x04, 0x36
        /*0076*/ 	.short	(.L_21 - .L_20)
.L_20:
        /*0078*/ 	.word	0x00000008
.L_21:


//--------------------- .nv.callgraph             --------------------------
	.section	.nv.callgraph,"",@"SHT_CUDA_CALLGRAPH"
	.align	4
	.sectionentsize	8
	.align		4
        /*0000*/ 	.word	0x00000000
	.align		4
        /*0004*/ 	.word	0xffffffff
	.align		4
        /*0008*/ 	.word	0x00000000
	.align		4
        /*000c*/ 	.word	0xfffffffe
	.align		4
        /*0010*/ 	.word	0x00000000
	.align		4
        /*0014*/ 	.word	0xfffffffd
	.align		4
        /*0018*/ 	.word	0x00000000
	.align		4
        /*001c*/ 	.word	0xfffffffc


//--------------------- .text._Z14sumArraysOnGPUPfS_S_i --------------------------
	.section	.text._Z14sumArraysOnGPUPfS_S_i,"ax",@progbits
	.align	128
        .global         _Z14sumArraysOnGPUPfS_S_i
        .type           _Z14sumArraysOnGPUPfS_S_i,@function
        .size           _Z14sumArraysOnGPUPfS_S_i,(.L_x_1 - _Z14sumArraysOnGPUPfS_S_i)
        .other          _Z14sumArraysOnGPUPfS_S_i,@"STO_CUDA_ENTRY STV_DEFAULT"
_Z14sumArraysOnGPUPfS_S_i:
.text._Z14sumArraysOnGPUPfS_S_i:
[----:B------:R-:W-:Y:S01]  /*0000*/  LDC R1, c[0x0][0x37c] ;  /* 0x0000df00ff017b82 */ /* 0x000fe20000000800 */
[----:B------:R-:W0:Y:S01]  /*0010*/  S2R R9, SR_CTAID.X ;  /* 0x0000000000097919 */ /* 0x000e220000002500 */
[----:B------:R-:W0:Y:S01]  /*0020*/  LDCU UR4, c[0x0][0x360] ;  /* 0x00006c00ff0477ac */ /* 0x000e220008000800 */
[----:B------:R-:W0:Y:S01]  /*0030*/  S2R R0, SR_TID.X ;  /* 0x0000000000007919 */ /* 0x000e220000002100 */
[----:B------:R-:W1:Y:S01]  /*0040*/  LDCU UR5, c[0x0][0x398] ;  /* 0x00007300ff0577ac */ /* 0x000e620008000800 */
[----:B0-----:R-:W-:-:S05]  /*0050*/  IMAD R9, R9, UR4, R0 ;  /* 0x0000000409097c24 */ /* 0x001fca000f8e0200 */
[----:B-1----:R-:W-:-:S13]  /*0060*/  ISETP.GE.AND P0, PT, R9, UR5, PT ;  /* 0x0000000509007c0c */ /* 0x002fda000bf06270 */
[----:B------:R-:W-:Y:S05]  /*0070*/  @P0 EXIT ;  /* 0x000000000000094d */ /* 0x000fea0003800000 */
[----:B------:R-:W0:Y:S01]  /*0080*/  LDC.64 R2, c[0x0][0x380] ;  /* 0x0000e000ff027b82 */ /* 0x000e220000000a00 */
[----:B------:R-:W1:Y:S07]  /*0090*/  LDCU.64 UR4, c[0x0][0x358] ;  /* 0x00006b00ff0477ac */ /* 0x000e6e0008000a00 */
[----:B------:R-:W2:Y:S08]  /*00a0*/  LDC.64 R4, c[0x0][0x388] ;  /* 0x0000e200ff047b82 */ /* 0x000eb00000000a00 */
[----:B------:R-:W3:Y:S01]  /*00b0*/  LDC.64 R6, c[0x0][0x390] ;  /* 0x0000e400ff067b82 */ /* 0x000ee20000000a00 */
[----:B0-----:R-:W-:-:S06]  /*00c0*/  IMAD.WIDE R2, R9, 0x4, R2 ;  /* 0x0000000409027825 */ /* 0x001fcc00078e0202 */
[----:B-1----:R-:W4:Y:S01]  /*00d0*/  LDG.E R2, desc[UR4][R2.64] ;  /* 0x0000000402027981 */ /* 0x002f22000c1e1900 */
[----:B--2---:R-:W-:-:S06]  /*00e0*/  IMAD.WIDE R4, R9, 0x4, R4 ;  /* 0x0000000409047825 */ /* 0x004fcc00078e0204 */
[----:B------:R-:W4:Y:S01]  /*00f0*/  LDG.E R5, desc[UR4][R4.64] ;  /* 0x0000000404057981 */ /* 0x000f22000c1e1900 */
[----:B---3--:R-:W-:-:S04]  /*0100*/  IMAD.WIDE R6, R9, 0x4, R6 ;  /* 0x0000000409067825 */ /* 0x008fc800078e0206 */
[----:B----4-:R-:W-:-:S05]  /*0110*/  FADD R9, R2, R5 ;  /* 0x0000000502097221 */ /* 0x010fca0000000000 */
[----:B------:R-:W-:Y:S01]  /*0120*/  STG.E desc[UR4][R6.64], R9 ;  /* 0x0000000906007986 */ /* 0x000fe2000c101904 */
[----:B------:R-:W-:Y:S05]  /*0130*/  EXIT ;  /* 0x000000000000794d */ /* 0x000fea0003800000 */
.L_x_0:
[----:B------:R-:W-:-:S00]  /*0140*/  BRA `(.L_x_0) ;  /* 0xfffffffc00fc7947 */ /* 0x000fc0000383ffff */
[----:B------:R-:W-:-:S00]  /*0150*/  NOP ;  /* 0x0000000000007918 */ /* 0x000fc00000000000 */
        /* <DEDUP_REMOVED lines=10> */
.L_x_1:


//--------------------- .nv.shared.reserved.0     --------------------------
	.section	.nv.shared.reserved.0,"aw",@nobits
	.weak		__nv_reservedSMEM_offset_0_alias
	.size		__nv_reservedSMEM_offset_0_alias, 0, 64
	.other		__nv_reservedSMEM_offset_0_alias,@"STO_CUDA_RESERVED_SHARED STV_DEFAULT"
__nv_reservedSMEM_offset_0_alias:
	.zero		0
	.zero		64


//--------------------- .nv.constant0._Z14sumArraysOnGPUPfS_S_i --------------------------
	.section	.nv.constant0._Z14sumArraysOnGPUPfS_S_i,"a",@progbits
	.sectionflags	@""
	.align	4
.nv.constant0._Z14sumArraysOnGPUPfS_S_i:
	.zero		924


//--------------------- SYMBOLS --------------------------

	.type		.nv.reservedSmem.offset0,@object
	.size		.nv.reservedSmem.offset0,0x4
